//
// Generated by NVIDIA NVVM Compiler
//
// Compiler Build ID: CL-36424714
// Cuda compilation tools, release 13.0, V13.0.88
// Based on NVVM 20.0.0
//

.version 9.0
.target sm_100
.address_size 64

	// .globl	_Z12patternMatchPcS_PiS0_ii
.global .attribute(.managed) .align 4 .u32 match;

.visible .entry _Z12patternMatchPcS_PiS0_ii(
	.param .u64 .ptr .align 1 _Z12patternMatchPcS_PiS0_ii_param_0,
	.param .u64 .ptr .align 1 _Z12patternMatchPcS_PiS0_ii_param_1,
	.param .u64 .ptr .align 1 _Z12patternMatchPcS_PiS0_ii_param_2,
	.param .u64 .ptr .align 1 _Z12patternMatchPcS_PiS0_ii_param_3,
	.param .u32 _Z12patternMatchPcS_PiS0_ii_param_4,
	.param .u32 _Z12patternMatchPcS_PiS0_ii_param_5
)
{
	.reg .pred 	%p<17>;
	.reg .b16 	%rs<4>;
	.reg .b32 	%r<43>;
	.reg .b32 	%f<5>;
	.reg .b64 	%rd<17>;

	ld.param.u64 	%rd5, [_Z12patternMatchPcS_PiS0_ii_param_0];
	ld.param.u64 	%rd6, [_Z12patternMatchPcS_PiS0_ii_param_1];
	ld.param.u64 	%rd7, [_Z12patternMatchPcS_PiS0_ii_param_2];
	ld.param.u64 	%rd8, [_Z12patternMatchPcS_PiS0_ii_param_3];
	ld.param.u32 	%r17, [_Z12patternMatchPcS_PiS0_ii_param_4];
	ld.param.u32 	%r20, [_Z12patternMatchPcS_PiS0_ii_param_5];
	mov.u32 	%r21, %tid.x;
	mov.u32 	%r22, %ctaid.x;
	mov.u32 	%r23, %ntid.x;
	mad.lo.s32 	%r24, %r22, %r23, %r21;
	cvt.rn.f32.s32 	%f1, %r20;
	mov.u32 	%r25, %nctaid.x;
	mul.lo.s32 	%r26, %r25, %r23;
	cvt.rn.f32.u32 	%f2, %r26;
	div.rn.f32 	%f3, %f1, %f2;
	cvt.rpi.f32.f32 	%f4, %f3;
	cvt.rzi.s32.f32 	%r1, %f4;
	mul.lo.s32 	%r42, %r1, %r24;
	setp.lt.s32 	%p3, %r17, 1;
	setp.ge.s32 	%p4, %r42, %r20;
	mov.b32 	%r40, 0;
	or.pred  	%p5, %p3, %p4;
	@%p5 bra 	$L__BB0_8;
	add.s32 	%r3, %r42, %r1;
	cvta.to.global.u64 	%rd1, %rd6;
	cvta.to.global.u64 	%rd2, %rd5;
	cvta.to.global.u64 	%rd3, %rd7;
	mov.b32 	%r40, 0;
$L__BB0_2:
	cvt.s64.s32 	%rd9, %r42;
	add.s64 	%rd4, %rd1, %rd9;
	setp.lt.s32 	%p7, %r40, 0;
	mov.pred 	%p16, -1;
	@%p7 bra 	$L__BB0_7;
	ld.global.u8 	%rs1, [%rd4];
	mov.b32 	%r39, 1;
$L__BB0_4:
	cvt.u64.u32 	%rd10, %r40;
	add.s64 	%rd11, %rd2, %rd10;
	ld.global.u8 	%rs2, [%rd11];
	setp.eq.s16 	%p8, %rs1, %rs2;
	@%p8 bra 	$L__BB0_6;
	mul.wide.u32 	%rd12, %r40, 4;
	add.s64 	%rd13, %rd3, %rd12;
	ld.global.u32 	%r40, [%rd13];
	sub.s32 	%r30, %r42, %r40;
	setp.lt.s32 	%p9, %r30, %r3;
	selp.b32 	%r39, %r39, 0, %p9;
	setp.gt.s32 	%p10, %r40, -1;
	@%p10 bra 	$L__BB0_4;
$L__BB0_6:
	setp.ne.s32 	%p16, %r39, 0;
$L__BB0_7:
	add.s32 	%r40, %r40, 1;
	add.s32 	%r42, %r42, 1;
	setp.lt.s32 	%p11, %r40, %r17;
	setp.lt.s32 	%p12, %r42, %r20;
	and.pred  	%p13, %p11, %p12;
	and.pred  	%p14, %p13, %p16;
	@%p14 bra 	$L__BB0_2;
$L__BB0_8:
	setp.ne.s32 	%p15, %r40, %r17;
	@%p15 bra 	$L__BB0_10;
	mov.b32 	%r31, 1;
	st.global.u32 	[match], %r31;
	add.s32 	%r32, %r42, -1;
	sub.s32 	%r33, %r42, %r17;
	cvta.to.global.u64 	%rd14, %rd8;
	mul.wide.s32 	%rd15, %r33, 4;
	add.s64 	%rd16, %rd14, %rd15;
	st.global.u32 	[%rd16], %r32;
$L__BB0_10:
	ret;

}


// ===== COMPILED SASS (sm_100) =====

	.target	sm_100

	.elftype	@"ET_EXEC"


//--------------------- .note.nv.tkinfo           --------------------------
	.section	.note.nv.tkinfo,"",@"SHT_NOTE"
	.sectionflags	@"SHF_NOTE_NV_TKINFO"
	.tkinfo
        /*0018*/ 	.word	0x00000002
        /*0030*/ 	.string	""
        /*0030*/ 	.string	"ptxas"
        /*0030*/ 	.string	"Cuda compilation tools, release 13.0, V13.0.88"
        /*0030*/ 	.string	"Build cuda_13.0.r13.0/compiler.36424714_0"
        /*0030*/ 	.string	"-arch sm_100 -m 64 "



//--------------------- .note.nv.cuinfo           --------------------------
	.section	.note.nv.cuinfo,"",@"SHT_NOTE"
	.sectionflags	@"SHF_NOTE_NV_CUINFO"
        /*0018*/ 	.short	0x0002
        /*001a*/ 	.short	0x0064
        /*001c*/ 	.short	0x0082
	.zero		2


//--------------------- .nv.info                  --------------------------
	.section	.nv.info,"",@"SHT_CUDA_INFO"
	.align	4


	//----- nvinfo : EIATTR_REGCOUNT
	.align		4
        /*0000*/ 	.byte	0x04, 0x2f
        /*0002*/ 	.short	(.L_2 - .L_1)
	.align		4
.L_1:
        /*0004*/ 	.word	index@(_Z12patternMatchPcS_PiS0_ii)
        /*0008*/ 	.word	0x00000010


	//----- nvinfo : EIATTR_FRAME_SIZE
	.align		4
.L_2:
        /*000c*/ 	.byte	0x04, 0x11
        /*000e*/ 	.short	(.L_4 - .L_3)
	.align		4
.L_3:
        /*0010*/ 	.word	index@($__internal_0_$__cuda_sm3x_div_rn_noftz_f32_slowpath)
        /*0014*/ 	.word	0x00000000


	//----- nvinfo : EIATTR_FRAME_SIZE
	.align		4
.L_4:
        /*0018*/ 	.byte	0x04, 0x11
        /*001a*/ 	.short	(.L_6 - .L_5)
	.align		4
.L_5:
        /*001c*/ 	.word	index@(_Z12patternMatchPcS_PiS0_ii)
        /*0020*/ 	.word	0x00000000


	//----- nvinfo : EIATTR_MIN_STACK_SIZE
	.align		4
.L_6:
        /*0024*/ 	.byte	0x04, 0x12
        /*0026*/ 	.short	(.L_8 - .L_7)
	.align		4
.L_7:
        /*0028*/ 	.word	index@(_Z12patternMatchPcS_PiS0_ii)
        /*002c*/ 	.word	0x00000000
.L_8:


//--------------------- .nv.compat                --------------------------
	.section	.nv.compat,"",@"SHT_CUDA_COMPAT_INFO"
	.align	4
        /*0000*/ 	.byte	0x02, 0x09, 0x00, 0x00, 0x02, 0x02, 0x01, 0x00, 0x02, 0x05, 0x05, 0x00, 0x03, 0x07, 0x01, 0x01
        /*0010*/ 	.byte	0x02, 0x03, 0x00, 0x00, 0x02, 0x06, 0x01, 0x00, 0x04, 0x0b, 0x08, 0x00, 0x01, 0x00, 0x00, 0x00
        /*0020*/ 	.byte	0x00, 0x00, 0x00, 0x00


//--------------------- .nv.info._Z12patternMatchPcS_PiS0_ii --------------------------
	.section	.nv.info._Z12patternMatchPcS_PiS0_ii,"",@"SHT_CUDA_INFO"
	.sectionflags	@""
	.align	4


	//----- nvinfo : EIATTR_CUDA_API_VERSION
	.align		4
        /*0000*/ 	.byte	0x04, 0x37
        /*0002*/ 	.short	(.L_10 - .L_9)
.L_9:
        /*0004*/ 	.word	0x00000082


	//----- nvinfo : EIATTR_KPARAM_INFO
	.align		4
.L_10:
        /*0008*/ 	.byte	0x04, 0x17
        /*000a*/ 	.short	(.L_12 - .L_11)
.L_11:
        /*000c*/ 	.word	0x00000000
        /*0010*/ 	.short	0x0005
        /*0012*/ 	.short	0x0024
        /*0014*/ 	.byte	0x00, 0xf0, 0x11, 0x00


	//----- nvinfo : EIATTR_KPARAM_INFO
	.align		4
.L_12:
        /*0018*/ 	.byte	0x04, 0x17
        /*001a*/ 	.short	(.L_14 - .L_13)
.L_13:
        /*001c*/ 	.word	0x00000000
        /*0020*/ 	.short	0x0004
        /*0022*/ 	.short	0x0020
        /*0024*/ 	.byte	0x00, 0xf0, 0x11, 0x00


	//----- nvinfo : EIATTR_KPARAM_INFO
	.align		4
.L_14:
        /*0028*/ 	.byte	0x04, 0x17
        /*002a*/ 	.short	(.L_16 - .L_15)
.L_15:
        /*002c*/ 	.word	0x00000000
        /*0030*/ 	.short	0x0003
        /*0032*/ 	.short	0x0018
        /*0034*/ 	.byte	0x00, 0xf5, 0x21, 0x00


	//----- nvinfo : EIATTR_KPARAM_INFO
	.align		4
.L_16:
        /*0038*/ 	.byte	0x04, 0x17
        /*003a*/ 	.short	(.L_18 - .L_17)
.L_17:
        /*003c*/ 	.word	0x00000000
        /*0040*/ 	.short	0x0002
        /*0042*/ 	.short	0x0010
        /*0044*/ 	.byte	0x00, 0xf5, 0x21, 0x00


	//----- nvinfo : EIATTR_KPARAM_INFO
	.align		4
.L_18:
        /*0048*/ 	.byte	0x04, 0x17
        /*004a*/ 	.short	(.L_20 - .L_19)
.L_19:
        /*004c*/ 	.word	0x00000000
        /*0050*/ 	.short	0x0001
        /*0052*/ 	.short	0x0008
        /*0054*/ 	.byte	0x00, 0xf5, 0x21, 0x00


	//----- nvinfo : EIATTR_KPARAM_INFO
	.align		4
.L_20:
        /*0058*/ 	.byte	0x04, 0x17
        /*005a*/ 	.short	(.L_22 - .L_21)
.L_21:
        /*005c*/ 	.word	0x00000000
        /*0060*/ 	.short	0x0000
        /*0062*/ 	.short	0x0000
        /*0064*/ 	.byte	0x00, 0xf5, 0x21, 0x00


	//----- nvinfo : EIATTR_SPARSE_MMA_MASK
	.align		4
.L_22:
        /*0068*/ 	.byte	0x03, 0x50
        /*006a*/ 	.short	0x0000


	//----- nvinfo : EIATTR_MAXREG_COUNT
	.align		4
        /*006c*/ 	.byte	0x03, 0x1b
        /*006e*/ 	.short	0x00ff


	//----- nvinfo : EIATTR_MERCURY_ISA_VERSION
	.align		4
        /*0070*/ 	.byte	0x03, 0x5f
        /*0072*/ 	.short	0x0101


	//----- nvinfo : EIATTR_VRC_CTA_INIT_COUNT
	.align		4
        /*0074*/ 	.byte	0x02, 0x4a
	.zero		1
	.zero		1


	//----- nvinfo : EIATTR_EXIT_INSTR_OFFSETS
	.align		4
        /*0078*/ 	.byte	0x04, 0x1c
        /*007a*/ 	.short	(.L_24 - .L_23)


	//   ....[0]....
.L_23:
        /*007c*/ 	.word	0x00000450


	//   ....[1]....
        /*0080*/ 	.word	0x000004e0


	//----- nvinfo : EIATTR_CRS_STACK_SIZE
	.align		4
.L_24:
        /*0084*/ 	.byte	0x04, 0x1e
        /*0086*/ 	.short	(.L_26 - .L_25)
.L_25:
        /*0088*/ 	.word	0x00000000


	//----- nvinfo : EIATTR_CBANK_PARAM_SIZE
	.align		4
.L_26:
        /*008c*/ 	.byte	0x03, 0x19
        /*008e*/ 	.short	0x0028


	//----- nvinfo : EIATTR_PARAM_CBANK
	.align		4
        /*0090*/ 	.byte	0x04, 0x0a
        /*0092*/ 	.short	(.L_28 - .L_27)
	.align		4
.L_27:
        /*0094*/ 	.word	index@(.nv.constant0._Z12patternMatchPcS_PiS0_ii)
        /*0098*/ 	.short	0x0380
        /*009a*/ 	.short	0x0028


	//----- nvinfo : EIATTR_SW_WAR
	.align		4
.L_28:
        /*009c*/ 	.byte	0x04, 0x36
        /*009e*/ 	.short	(.L_30 - .L_29)
.L_29:
        /*00a0*/ 	.word	0x00000008
.L_30:


//--------------------- .nv.callgraph             --------------------------
	.section	.nv.callgraph,"",@"SHT_CUDA_CALLGRAPH"
	.align	4
	.sectionentsize	8
	.align		4
        /*0000*/ 	.word	0x00000000
	.align		4
        /*0004*/ 	.word	0xffffffff
	.align		4
        /*0008*/ 	.word	0x00000000
	.align		4
        /*000c*/ 	.word	0xfffffffe
	.align		4
        /*0010*/ 	.word	0x00000000
	.align		4
        /*0014*/ 	.word	0xfffffffd
	.align		4
        /*0018*/ 	.word	0x00000000
	.align		4
        /*001c*/ 	.word	0xfffffffc


//--------------------- .nv.constant4             --------------------------
	.section	.nv.constant4,"a",@progbits
	.align	8
	.align		8
.nv.constant4:
        /*0000*/ 	.dword	match


//--------------------- .text._Z12patternMatchPcS_PiS0_ii --------------------------
	.section	.text._Z12patternMatchPcS_PiS0_ii,"ax",@progbits
	.align	128
        .global         _Z12patternMatchPcS_PiS0_ii
        .type           _Z12patternMatchPcS_PiS0_ii,@function
        .size           _Z12patternMatchPcS_PiS0_ii,(.L_x_18 - _Z12patternMatchPcS_PiS0_ii)
        .other          _Z12patternMatchPcS_PiS0_ii,@"STO_CUDA_ENTRY STV_DEFAULT"
_Z12patternMatchPcS_PiS0_ii:
.text._Z12patternMatchPcS_PiS0_ii:
[----:B------:R-:W-:Y:S08]  /*0000*/  LDC R1, c[0x0][0x37c] ;  /* 0x0000df00ff017b82 */ /* 0x000ff00000000800 */
[----:B------:R-:W0:Y:S01]  /*0010*/  LDC R8, c[0x0][0x360] ;  /* 0x0000d800ff087b82 */ /* 0x000e220000000800 */
[----:B------:R-:W0:Y:S01]  /*0020*/  LDCU UR4, c[0x0][0x370] ;  /* 0x00006e00ff0477ac */ /* 0x000e220008000800 */
[----:B------:R-:W1:Y:S01]  /*0030*/  S2R R7, SR_TID.X ;  /* 0x0000000000077919 */ /* 0x000e620000002100 */
[----:B------:R-:W2:Y:S01]  /*0040*/  LDCU UR5, c[0x0][0x3a4] ;  /* 0x00007480ff0577ac */ /* 0x000ea20008000800 */
[----:B0-----:R-:W-:-:S04]  /*0050*/  IMAD R0, R8, UR4, RZ ;  /* 0x0000000408007c24 */ /* 0x001fc8000f8e02ff */
[----:B------:R-:W1:Y:S01]  /*0060*/  S2UR UR4, SR_CTAID.X ;  /* 0x00000000000479c3 */ /* 0x000e620000002500 */
[----:B------:R-:W-:Y:S02]  /*0070*/  I2FP.F32.U32 R3, R0 ;  /* 0x0000000000037245 */ /* 0x000fe40000201000 */
[----:B--2---:R-:W-:Y:S02]  /*0080*/  I2FP.F32.S32 R0, UR5 ;  /* 0x0000000500007c45 */ /* 0x004fe40008201400 */
[----:B------:R-:W0:Y:S08]  /*0090*/  MUFU.RCP R2, R3 ;  /* 0x0000000300027308 */ /* 0x000e300000001000 */
[----:B------:R-:W2:Y:S01]  /*00a0*/  FCHK P0, R0, R3 ;  /* 0x0000000300007302 */ /* 0x000ea20000000000 */
[----:B0-----:R-:W-:-:S04]  /*00b0*/  FFMA R5, -R3, R2, 1 ;  /* 0x3f80000003057423 */ /* 0x001fc80000000102 */
[----:B------:R-:W-:Y:S01]  /*00c0*/  FFMA R5, R2, R5, R2 ;  /* 0x0000000502057223 */ /* 0x000fe20000000002 */
[----:B-1----:R-:W-:-:S03]  /*00d0*/  IMAD R2, R8, UR4, R7 ;  /* 0x0000000408027c24 */ /* 0x002fc6000f8e0207 */
[----:B------:R-:W-:-:S04]  /*00e0*/  FFMA R4, R0, R5, RZ ;  /* 0x0000000500047223 */ /* 0x000fc800000000ff */
[----:B------:R-:W-:-:S04]  /*00f0*/  FFMA R6, -R3, R4, R0 ;  /* 0x0000000403067223 */ /* 0x000fc80000000100 */
[----:B------:R-:W-:Y:S01]  /*0100*/  FFMA R4, R5, R6, R4 ;  /* 0x0000000605047223 */ /* 0x000fe20000000004 */
[----:B--2---:R-:W-:Y:S06]  /*0110*/  @!P0 BRA `(.L_x_0) ;  /* 0x00000000000c8947 */ /* 0x004fec0003800000 */
[----:B------:R-:W-:-:S07]  /*0120*/  MOV R4, 0x140 ;  /* 0x0000014000047802 */ /* 0x000fce0000000f00 */
[----:B------:R-:W-:Y:S05]  /*0130*/  CALL.REL.NOINC `($__internal_0_$__cuda_sm3x_div_rn_noftz_f32_slowpath) ;  /* 0x0000000000ec7944 */ /* 0x000fea0003c00000 */
[----:B------:R-:W-:-:S07]  /*0140*/  IMAD.MOV.U32 R4, RZ, RZ, R0 ;  /* 0x000000ffff047224 */ /* 0x000fce00078e0000 */
.L_x_0:
[----:B------:R-:W0:Y:S01]  /*0150*/  F2I.CEIL.NTZ R3, R4 ;  /* 0x0000000400037305 */ /* 0x000e22000020b100 */
[----:B------:R-:W1:Y:S01]  /*0160*/  LDCU.64 UR6, c[0x0][0x3a0] ;  /* 0x00007400ff0677ac */ /* 0x000e620008000a00 */
[----:B------:R-:W-:Y:S01]  /*0170*/  BSSY.RECONVERGENT B0, `(.L_x_1) ;  /* 0x000002c000007945 */ /* 0x000fe20003800200 */
[----:B------:R-:W-:Y:S01]  /*0180*/  IMAD.MOV.U32 R7, RZ, RZ, RZ ;  /* 0x000000ffff077224 */ /* 0x000fe200078e00ff */
[----:B------:R-:W2:Y:S01]  /*0190*/  LDCU.64 UR4, c[0x0][0x358] ;  /* 0x00006b00ff0477ac */ /* 0x000ea20008000a00 */
[----:B------:R-:W3:Y:S01]  /*01a0*/  LDCU.64 UR8, c[0x0][0x380] ;  /* 0x00007000ff0877ac */ /* 0x000ee20008000a00 */
[----:B0-----:R-:W-:Y:S02]  /*01b0*/  IMAD R0, R2, R3, RZ ;  /* 0x0000000302007224 */ /* 0x001fe400078e02ff */
[----:B-1----:R-:W-:-:S03]  /*01c0*/  IMAD.U32 R6, RZ, RZ, UR6 ;  /* 0x00000006ff067e24 */ /* 0x002fc6000f8e00ff */
[----:B------:R-:W-:-:S04]  /*01d0*/  ISETP.GE.AND P0, PT, R0, UR7, PT ;  /* 0x0000000700007c0c */ /* 0x000fc8000bf06270 */
[----:B------:R-:W-:-:S13]  /*01e0*/  ISETP.LT.OR P0, PT, R6, 0x1, P0 ;  /* 0x000000010600780c */ /* 0x000fda0000701670 */
[----:B--23--:R-:W-:Y:S05]  /*01f0*/  @P0 BRA `(.L_x_2) ;  /* 0x00000000008c0947 */ /* 0x00cfea0003800000 */
[----:B------:R-:W-:Y:S02]  /*0200*/  IMAD.IADD R9, R3, 0x1, R0 ;  /* 0x0000000103097824 */ /* 0x000fe400078e0200 */
[----:B------:R-:W-:-:S07]  /*0210*/  IMAD.MOV.U32 R7, RZ, RZ, RZ ;  /* 0x000000ffff077224 */ /* 0x000fce00078e00ff */
.L_x_8:
[----:B------:R-:W0:Y:S01]  /*0220*/  LDCU.64 UR6, c[0x0][0x388] ;  /* 0x00007100ff0677ac */ /* 0x000e220008000a00 */
[----:B------:R-:W-:Y:S01]  /*0230*/  ISETP.GE.AND P1, PT, R7, RZ, PT ;  /* 0x000000ff0700720c */ /* 0x000fe20003f26270 */
[----:B------:R-:W-:Y:S01]  /*0240*/  BSSY.RECONVERGENT B1, `(.L_x_3) ;  /* 0x0000017000017945 */ /* 0x000fe20003800200 */
[----:B------:R-:W-:Y:S02]  /*0250*/  PLOP3.LUT P0, PT, PT, PT, PT, 0x80, 0x8 ;  /* 0x000000000008781c */ /* 0x000fe40003f0f070 */
[----:B0-----:R-:W-:-:S04]  /*0260*/  IADD3 R2, P2, PT, R0, UR6, RZ ;  /* 0x0000000600027c10 */ /* 0x001fc8000ff5e0ff */
[----:B------:R-:W-:-:S05]  /*0270*/  LEA.HI.X.SX32 R3, R0, UR7, 0x1, P2 ;  /* 0x0000000700037c11 */ /* 0x000fca00090f0eff */
[----:B-1----:R-:W-:Y:S05]  /*0280*/  @!P1 BRA `(.L_x_4) ;  /* 0x0000000000489947 */ /* 0x002fea0003800000 */
[----:B------:R0:W5:Y:S01]  /*0290*/  LDG.E.U8 R11, desc[UR4][R2.64] ;  /* 0x00000004020b7981 */ /* 0x000162000c1e1100 */
[----:B------:R-:W1:Y:S01]  /*02a0*/  LDC.64 R4, c[0x0][0x390] ;  /* 0x0000e400ff047b82 */ /* 0x000e620000000a00 */
[----:B------:R-:W-:Y:S01]  /*02b0*/  BSSY.RECONVERGENT B2, `(.L_x_5) ;  /* 0x000000e000027945 */ /* 0x000fe20003800200 */
[----:B------:R-:W-:-:S07]  /*02c0*/  IMAD.MOV.U32 R6, RZ, RZ, 0x1 ;  /* 0x00000001ff067424 */ /* 0x000fce00078e00ff */
.L_x_7:
[----:B0-----:R-:W-:-:S05]  /*02d0*/  IADD3 R2, P0, PT, R7, UR8, RZ ;  /* 0x0000000807027c10 */ /* 0x001fca000ff1e0ff */
[----:B------:R-:W-:-:S05]  /*02e0*/  IMAD.X R3, RZ, RZ, UR9, P0 ;  /* 0x00000009ff037e24 */ /* 0x000fca00080e06ff */
[----:B------:R-:W2:Y:S02]  /*02f0*/  LDG.E.U8 R2, desc[UR4][R2.64] ;  /* 0x0000000402027981 */ /* 0x000ea4000c1e1100 */
[----:B--2--5:R-:W-:-:S13]  /*0300*/  ISETP.NE.AND P0, PT, R11, R2, PT ;  /* 0x000000020b00720c */ /* 0x024fda0003f05270 */
[----:B------:R-:W-:Y:S05]  /*0310*/  @!P0 BRA `(.L_x_6) ;  /* 0x00000000001c8947 */ /* 0x000fea0003800000 */
[----:B-1----:R-:W-:-:S05]  /*0320*/  IMAD.WIDE.U32 R2, R7, 0x4, R4 ;  /* 0x0000000407027825 */ /* 0x002fca00078e0004 */
[----:B------:R-:W2:Y:S02]  /*0330*/  LDG.E R7, desc[UR4][R2.64] ;  /* 0x0000000402077981 */ /* 0x000ea4000c1e1900 */
[----:B--2---:R-:W-:Y:S01]  /*0340*/  ISETP.GT.AND P1, PT, R7, -0x1, PT ;  /* 0xffffffff0700780c */ /* 0x004fe20003f24270 */
[----:B------:R-:W-:-:S05]  /*0350*/  IMAD.IADD R8, R0, 0x1, -R7 ;  /* 0x0000000100087824 */ /* 0x000fca00078e0a07 */
[----:B------:R-:W-:-:S04]  /*0360*/  ISETP.GE.AND P0, PT, R8, R9, PT ;  /* 0x000000090800720c */ /* 0x000fc80003f06270 */
[----:B------:R-:W-:-:S03]  /*0370*/  SEL R6, R6, RZ, !P0 ;  /* 0x000000ff06067207 */ /* 0x000fc60004000000 */
[----:B------:R-:W-:Y:S06]  /*0380*/  @P1 BRA `(.L_x_7) ;  /* 0xfffffffc00d01947 */ /* 0x000fec000383ffff */
.L_x_6:
[----:B------:R-:W-:Y:S05]  /*0390*/  BSYNC.RECONVERGENT B2 ;  /* 0x0000000000027941 */ /* 0x000fea0003800200 */
.L_x_5:
[----:B------:R-:W-:-:S13]  /*03a0*/  ISETP.NE.AND P0, PT, R6, RZ, PT ;  /* 0x000000ff0600720c */ /* 0x000fda0003f05270 */
.L_x_4:
[----:B------:R-:W-:Y:S05]  /*03b0*/  BSYNC.RECONVERGENT B1 ;  /* 0x0000000000017941 */ /* 0x000fea0003800200 */
.L_x_3:
[----:B------:R-:W0:Y:S01]  /*03c0*/  LDCU.64 UR6, c[0x0][0x3a0] ;  /* 0x00007400ff0677ac */ /* 0x000e220008000a00 */
[----:B------:R-:W-:Y:S02]  /*03d0*/  VIADD R0, R0, 0x1 ;  /* 0x0000000100007836 */ /* 0x000fe40000000000 */
[----:B------:R-:W-:Y:S02]  /*03e0*/  VIADD R7, R7, 0x1 ;  /* 0x0000000107077836 */ /* 0x000fe40000000000 */
[----:B0-----:R-:W-:Y:S01]  /*03f0*/  IMAD.U32 R6, RZ, RZ, UR6 ;  /* 0x00000006ff067e24 */ /* 0x001fe2000f8e00ff */
[----:B------:R-:W-:-:S04]  /*0400*/  ISETP.GE.AND P1, PT, R0, UR7, PT ;  /* 0x0000000700007c0c */ /* 0x000fc8000bf26270 */
[----:B------:R-:W-:-:S13]  /*0410*/  ISETP.LT.AND P1, PT, R7, R6, !P1 ;  /* 0x000000060700720c */ /* 0x000fda0004f21270 */
[----:B------:R-:W-:Y:S05]  /*0420*/  @P0 BRA P1, `(.L_x_8) ;  /* 0xfffffffc007c0947 */ /* 0x000fea000083ffff */
.L_x_2:
[----:B------:R-:W-:Y:S05]  /*0430*/  BSYNC.RECONVERGENT B0 ;  /* 0x0000000000007941 */ /* 0x000fea0003800200 */
.L_x_1:
[----:B------:R-:W-:-:S13]  /*0440*/  ISETP.NE.AND P0, PT, R7, R6, PT ;  /* 0x000000060700720c */ /* 0x000fda0003f05270 */
[----:B------:R-:W-:Y:S05]  /*0450*/  @P0 EXIT ;  /* 0x000000000000094d */ /* 0x000fea0003800000 */
[----:B-1----:R-:W0:Y:S01]  /*0460*/  LDC.64 R4, c[0x0][0x398] ;  /* 0x0000e600ff047b82 */ /* 0x002e220000000a00 */
[----:B------:R-:W-:Y:S02]  /*0470*/  IMAD.IADD R7, R0, 0x1, -R6 ;  /* 0x0000000100077824 */ /* 0x000fe400078e0a06 */
[----:B------:R-:W-:-:S05]  /*0480*/  IMAD.MOV.U32 R9, RZ, RZ, 0x1 ;  /* 0x00000001ff097424 */ /* 0x000fca00078e00ff */
[----:B------:R-:W1:Y:S01]  /*0490*/  LDC.64 R2, c[0x4][RZ] ;  /* 0x01000000ff027b82 */ /* 0x000e620000000a00 */
[----:B0-----:R-:W-:-:S04]  /*04a0*/  IMAD.WIDE R4, R7, 0x4, R4 ;  /* 0x0000000407047825 */ /* 0x001fc800078e0204 */
[----:B------:R-:W-:Y:S01]  /*04b0*/  VIADD R7, R0, 0xffffffff ;  /* 0xffffffff00077836 */ /* 0x000fe20000000000 */
[----:B-1----:R-:W-:Y:S04]  /*04c0*/  STG.E desc[UR4][R2.64], R9 ;  /* 0x0000000902007986 */ /* 0x002fe8000c101904 */
[----:B------:R-:W-:Y:S01]  /*04d0*/  STG.E desc[UR4][R4.64], R7 ;  /* 0x0000000704007986 */ /* 0x000fe2000c101904 */
[----:B------:R-:W-:Y:S05]  /*04e0*/  EXIT ;  /* 0x000000000000794d */ /* 0x000fea0003800000 */
        .weak           $__internal_0_$__cuda_sm3x_div_rn_noftz_f32_slowpath
        .type           $__internal_0_$__cuda_sm3x_div_rn_noftz_f32_slowpath,@function
        .size           $__internal_0_$__cuda_sm3x_div_rn_noftz_f32_slowpath,(.L_x_18 - $__internal_0_$__cuda_sm3x_div_rn_noftz_f32_slowpath)
$__internal_0_$__cuda_sm3x_div_rn_noftz_f32_slowpath:
[--C-:B------:R-:W-:Y:S01]  /*04f0*/  SHF.R.U32.HI R6, RZ, 0x17, R3.reuse ;  /* 0x00000017ff067819 */ /* 0x100fe20000011603 */
[--C-:B------:R-:W-:Y:S01]  /*0500*/  IMAD.MOV.U32 R7, RZ, RZ, R0.reuse ;  /* 0x000000ffff077224 */ /* 0x100fe200078e0000 */
[----:B------:R-:W-:Y:S01]  /*0510*/  SHF.R.U32.HI R5, RZ, 0x17, R0 ;  /* 0x00000017ff057819 */ /* 0x000fe20000011600 */
[----:B------:R-:W-:Y:S01]  /*0520*/  IMAD.MOV.U32 R8, RZ, RZ, R3 ;  /* 0x000000ffff087224 */ /* 0x000fe200078e0003 */
[----:B------:R-:W-:Y:S02]  /*0530*/  LOP3.LUT R6, R6, 0xff, RZ, 0xc0, !PT ;  /* 0x000000ff06067812 */ /* 0x000fe400078ec0ff */
[----:B------:R-:W-:-:S03]  /*0540*/  LOP3.LUT R5, R5, 0xff, RZ, 0xc0, !PT ;  /* 0x000000ff05057812 */ /* 0x000fc600078ec0ff */
[----:B------:R-:W-:Y:S02]  /*0550*/  VIADD R11, R6, 0xffffffff ;  /* 0xffffffff060b7836 */ /* 0x000fe40000000000 */
[----:B------:R-:W-:-:S03]  /*0560*/  VIADD R10, R5, 0xffffffff ;  /* 0xffffffff050a7836 */ /* 0x000fc60000000000 */
[----:B------:R-:W-:-:S04]  /*0570*/  ISETP.GT.U32.AND P0, PT, R11, 0xfd, PT ;  /* 0x000000fd0b00780c */ /* 0x000fc80003f04070 */
[----:B------:R-:W-:-:S13]  /*0580*/  ISETP.GT.U32.OR P0, PT, R10, 0xfd, P0 ;  /* 0x000000fd0a00780c */ /* 0x000fda0000704470 */
[----:B------:R-:W-:Y:S01]  /*0590*/  @!P0 IMAD.MOV.U32 R9, RZ, RZ, RZ ;  /* 0x000000ffff098224 */ /* 0x000fe200078e00ff */
[----:B------:R-:W-:Y:S06]  /*05a0*/  @!P0 BRA `(.L_x_9) ;  /* 0x00000000005c8947 */ /* 0x000fec0003800000 */
[----:B------:R-:W-:Y:S02]  /*05b0*/  FSETP.GTU.FTZ.AND P0, PT, |R0|, +INF , PT ;  /* 0x7f8000000000780b */ /* 0x000fe40003f1c200 */
[----:B------:R-:W-:-:S04]  /*05c0*/  FSETP.GTU.FTZ.AND P1, PT, |R3|, +INF , PT ;  /* 0x7f8000000300780b */ /* 0x000fc80003f3c200 */
[----:B------:R-:W-:-:S13]  /*05d0*/  PLOP3.LUT P0, PT, P0, P1, PT, 0xf8, 0x8f ;  /* 0x00000000008f781c */ /* 0x000fda0000703f70 */
[----:B------:R-:W-:Y:S05]  /*05e0*/  @P0 BRA `(.L_x_10) ;  /* 0x0000000400440947 */ /* 0x000fea0003800000 */
[----:B------:R-:W-:-:S13]  /*05f0*/  LOP3.LUT P0, RZ, R8, 0x7fffffff, R7, 0xc8, !PT ;  /* 0x7fffffff08ff7812 */ /* 0x000fda000780c807 */
[----:B------:R-:W-:Y:S05]  /*0600*/  @!P0 BRA `(.L_x_11) ;  /* 0x0000000400348947 */ /* 0x000fea0003800000 */
[C---:B------:R-:W-:Y:S02]  /*0610*/  FSETP.NEU.FTZ.AND P2, PT, |R0|.reuse, +INF , PT ;  /* 0x7f8000000000780b */ /* 0x040fe40003f5d200 */
[----:B------:R-:W-:Y:S02]  /*0620*/  FSETP.NEU.FTZ.AND P1, PT, |R3|, +INF , PT ;  /* 0x7f8000000300780b */ /* 0x000fe40003f3d200 */
[----:B------:R-:W-:-:S11]  /*0630*/  FSETP.NEU.FTZ.AND P0, PT, |R0|, +INF , PT ;  /* 0x7f8000000000780b */ /* 0x000fd60003f1d200 */
[----:B------:R-:W-:Y:S05]  /*0640*/  @!P1 BRA !P2, `(.L_x_11) ;  /* 0x0000000400249947 */ /* 0x000fea0005000000 */
[----:B------:R-:W-:-:S04]  /*0650*/  LOP3.LUT P2, RZ, R7, 0x7fffffff, RZ, 0xc0, !PT ;  /* 0x7fffffff07ff7812 */ /* 0x000fc8000784c0ff */
[----:B------:R-:W-:-:S13]  /*0660*/  PLOP3.LUT P1, PT, P1, P2, PT, 0x2f, 0xf2 ;  /* 0x0000000000f2781c */ /* 0x000fda0000f24577 */
[----:B------:R-:W-:Y:S05]  /*0670*/  @P1 BRA `(.L_x_12) ;  /* 0x0000000400101947 */ /* 0x000fea0003800000 */
[----:B------:R-:W-:-:S04]  /*0680*/  LOP3.LUT P1, RZ, R8, 0x7fffffff, RZ, 0xc0, !PT ;  /* 0x7fffffff08ff7812 */ /* 0x000fc8000782c0ff */
[----:B------:R-:W-:-:S13]  /*0690*/  PLOP3.LUT P0, PT, P0, P1, PT, 0x2f, 0xf2 ;  /* 0x0000000000f2781c */ /* 0x000fda0000702577 */
[----:B------:R-:W-:Y:S05]  /*06a0*/  @P0 BRA `(.L_x_13) ;  /* 0x0000000000f80947 */ /* 0x000fea0003800000 */
[----:B------:R-:W-:Y:S02]  /*06b0*/  ISETP.GE.AND P0, PT, R10, RZ, PT ;  /* 0x000000ff0a00720c */ /* 0x000fe40003f06270 */
[----:B------:R-:W-:-:S11]  /*06c0*/  ISETP.GE.AND P1, PT, R11, RZ, PT ;  /* 0x000000ff0b00720c */ /* 0x000fd60003f26270 */
[----:B------:R-:W-:Y:S02]  /*06d0*/  @P0 IMAD.MOV.U32 R9, RZ, RZ, RZ ;  /* 0x000000ffff090224 */ /* 0x000fe400078e00ff */
[----:B------:R-:W-:Y:S01]  /*06e0*/  @!P0 FFMA R7, R0, 1.84467440737095516160e+19, RZ ;  /* 0x5f80000000078823 */ /* 0x000fe200000000ff */
[----:B------:R-:W-:Y:S02]  /*06f0*/  @!P0 IMAD.MOV.U32 R9, RZ, RZ, -0x40 ;  /* 0xffffffc0ff098424 */ /* 0x000fe400078e00ff */
[----:B------:R-:W-:Y:S02]  /*0700*/  @!P1 FFMA R8, R3, 1.84467440737095516160e+19, RZ ;  /* 0x5f80000003089823 */ /* 0x000fe400000000ff */
[----:B------:R-:W-:-:S07]  /*0710*/  @!P1 VIADD R9, R9, 0x40 ;  /* 0x0000004009099836 */ /* 0x000fce0000000000 */
.L_x_9:
[----:B------:R-:W-:Y:S01]  /*0720*/  LEA R3, R6, 0xc0800000, 0x17 ;  /* 0xc080000006037811 */ /* 0x000fe200078eb8ff */
[----:B------:R-:W-:-:S04]  /*0730*/  VIADD R5, R5, 0xffffff81 ;  /* 0xffffff8105057836 */ /* 0x000fc80000000000 */
[----:B------:R-:W-:Y:S01]  /*0740*/  IMAD.IADD R3, R8, 0x1, -R3 ;  /* 0x0000000108037824 */ /* 0x000fe200078e0a03 */
[C---:B------:R-:W-:Y:S01]  /*0750*/  IADD3 R6, PT, PT, R5.reuse, 0x7f, -R6 ;  /* 0x0000007f05067810 */ /* 0x040fe20007ffe806 */
[----:B------:R-:W-:Y:S02]  /*0760*/  IMAD R0, R5, -0x800000, R7 ;  /* 0xff80000005007824 */ /* 0x000fe400078e0207 */
[----:B------:R-:W0:Y:S01]  /*0770*/  MUFU.RCP R8, R3 ;  /* 0x0000000300087308 */ /* 0x000e220000001000 */
[----:B------:R-:W-:Y:S01]  /*0780*/  FADD.FTZ R11, -R3, -RZ ;  /* 0x800000ff030b7221 */ /* 0x000fe20000010100 */
[----:B------:R-:W-:-:S03]  /*0790*/  IMAD.IADD R6, R6, 0x1, R9 ;  /* 0x0000000106067824 */ /* 0x000fc600078e0209 */
[----:B0-----:R-:W-:-:S04]  /*07a0*/  FFMA R13, R8, R11, 1 ;  /* 0x3f800000080d7423 */ /* 0x001fc8000000000b */
[----:B------:R-:W-:-:S04]  /*07b0*/  FFMA R10, R8, R13, R8 ;  /* 0x0000000d080a7223 */ /* 0x000fc80000000008 */
[----:B------:R-:W-:-:S04]  /*07c0*/  FFMA R7, R0, R10, RZ ;  /* 0x0000000a00077223 */ /* 0x000fc800000000ff */
[----:B------:R-:W-:-:S04]  /*07d0*/  FFMA R8, R11, R7, R0 ;  /* 0x000000070b087223 */ /* 0x000fc80000000000 */
[----:B------:R-:W-:-:S04]  /*07e0*/  FFMA R7, R10, R8, R7 ;  /* 0x000000080a077223 */ /* 0x000fc80000000007 */
[----:B------:R-:W-:-:S04]  /*07f0*/  FFMA R8, R11, R7, R0 ;  /* 0x000000070b087223 */ /* 0x000fc80000000000 */
[----:B------:R-:W-:-:S05]  /*0800*/  FFMA R0, R10, R8, R7 ;  /* 0x000000080a007223 */ /* 0x000fca0000000007 */
[----:B------:R-:W-:-:S04]  /*0810*/  SHF.R.U32.HI R3, RZ, 0x17, R0 ;  /* 0x00000017ff037819 */ /* 0x000fc80000011600 */
[----:B------:R-:W-:-:S05]  /*0820*/  LOP3.LUT R3, R3, 0xff, RZ, 0xc0, !PT ;  /* 0x000000ff03037812 */ /* 0x000fca00078ec0ff */
[----:B------:R-:W-:-:S04]  /*0830*/  IMAD.IADD R9, R3, 0x1, R6 ;  /* 0x0000000103097824 */ /* 0x000fc800078e0206 */
[----:B------:R-:W-:-:S05]  /*0840*/  VIADD R3, R9, 0xffffffff ;  /* 0xffffffff09037836 */ /* 0x000fca0000000000 */
[----:B------:R-:W-:-:S13]  /*0850*/  ISETP.GE.U32.AND P0, PT, R3, 0xfe, PT ;  /* 0x000000fe0300780c */ /* 0x000fda0003f06070 */
[----:B------:R-:W-:Y:S05]  /*0860*/  @!P0 BRA `(.L_x_14) ;  /* 0x0000000000808947 */ /* 0x000fea0003800000 */
[----:B------:R-:W-:-:S13]  /*0870*/  ISETP.GT.AND P0, PT, R9, 0xfe, PT ;  /* 0x000000fe0900780c */ /* 0x000fda0003f04270 */
[----:B------:R-:W-:Y:S05]  /*0880*/  @P0 BRA `(.L_x_15) ;  /* 0x00000000006c0947 */ /* 0x000fea0003800000 */
[----:B------:R-:W-:-:S13]  /*0890*/  ISETP.GE.AND P0, PT, R9, 0x1, PT ;  /* 0x000000010900780c */ /* 0x000fda0003f06270 */
[----:B------:R-:W-:Y:S05]  /*08a0*/  @P0 BRA `(.L_x_16) ;  /* 0x0000000000980947 */ /* 0x000fea0003800000 */
[----:B------:R-:W-:Y:S02]  /*08b0*/  ISETP.GE.AND P0, PT, R9, -0x18, PT ;  /* 0xffffffe80900780c */ /* 0x000fe40003f06270 */
[----:B------:R-:W-:-:S11]  /*08c0*/  LOP3.LUT R0, R0, 0x80000000, RZ, 0xc0, !PT ;  /* 0x8000000000007812 */ /* 0x000fd600078ec0ff */
[----:B------:R-:W-:Y:S05]  /*08d0*/  @!P0 BRA `(.L_x_16) ;  /* 0x00000000008c8947 */ /* 0x000fea0003800000 */
[CCC-:B------:R-:W-:Y:S01]  /*08e0*/  FFMA.RZ R3, R10.reuse, R8.reuse, R7.reuse ;  /* 0x000000080a037223 */ /* 0x1c0fe2000000c007 */
[CCC-:B------:R-:W-:Y:S01]  /*08f0*/  FFMA.RM R6, R10.reuse, R8.reuse, R7.reuse ;  /* 0x000000080a067223 */ /* 0x1c0fe20000004007 */
[C---:B------:R-:W-:Y:S02]  /*0900*/  ISETP.NE.AND P2, PT, R9.reuse, RZ, PT ;  /* 0x000000ff0900720c */ /* 0x040fe40003f45270 */
[----:B------:R-:W-:Y:S02]  /*0910*/  ISETP.NE.AND P1, PT, R9, RZ, PT ;  /* 0x000000ff0900720c */ /* 0x000fe40003f25270 */
[----:B------:R-:W-:Y:S01]  /*0920*/  LOP3.LUT R5, R3, 0x7fffff, RZ, 0xc0, !PT ;  /* 0x007fffff03057812 */ /* 0x000fe200078ec0ff */
[----:B------:R-:W-:Y:S01]  /*0930*/  FFMA.RP R3, R10, R8, R7 ;  /* 0x000000080a037223 */ /* 0x000fe20000008007 */
[----:B------:R-:W-:Y:S02]  /*0940*/  VIADD R8, R9, 0x20 ;  /* 0x0000002009087836 */ /* 0x000fe40000000000 */
[----:B------:R-:W-:Y:S01]  /*0950*/  LOP3.LUT R5, R5, 0x800000, RZ, 0xfc, !PT ;  /* 0x0080000005057812 */ /* 0x000fe200078efcff */
[----:B------:R-:W-:Y:S01]  /*0960*/  IMAD.MOV R7, RZ, RZ, -R9 ;  /* 0x000000ffff077224 */ /* 0x000fe200078e0a09 */
[----:B------:R-:W-:-:S02]  /*0970*/  FSETP.NEU.FTZ.AND P0, PT, R3, R6, PT ;  /* 0x000000060300720b */ /* 0x000fc40003f1d000 */
[----:B------:R-:W-:Y:S02]  /*0980*/  SHF.L.U32 R8, R5, R8, RZ ;  /* 0x0000000805087219 */ /* 0x000fe400000006ff */
[----:B------:R-:W-:Y:S02]  /*0990*/  SEL R6, R7, RZ, P2 ;  /* 0x000000ff07067207 */ /* 0x000fe40001000000 */
[----:B------:R-:W-:Y:S02]  /*09a0*/  ISETP.NE.AND P1, PT, R8, RZ, P1 ;  /* 0x000000ff0800720c */ /* 0x000fe40000f25270 */
[----:B------:R-:W-:Y:S02]  /*09b0*/  SHF.R.U32.HI R6, RZ, R6, R5 ;  /* 0x00000006ff067219 */ /* 0x000fe40000011605 */
[----:B------:R-:W-:Y:S02]  /*09c0*/  PLOP3.LUT P0, PT, P0, P1, PT, 0xf8, 0x8f ;  /* 0x00000000008f781c */ /* 0x000fe40000703f70 */
[----:B------:R-:W-:-:S02]  /*09d0*/  SHF.R.U32.HI R8, RZ, 0x1, R6 ;  /* 0x00000001ff087819 */ /* 0x000fc40000011606 */
[----:B------:R-:W-:-:S04]  /*09e0*/  SEL R3, RZ, 0x1, !P0 ;  /* 0x00000001ff037807 */ /* 0x000fc80004000000 */
[----:B------:R-:W-:-:S04]  /*09f0*/  LOP3.LUT R3, R3, 0x1, R8, 0xf8, !PT ;  /* 0x0000000103037812 */ /* 0x000fc800078ef808 */
[----:B------:R-:W-:-:S05]  /*0a00*/  LOP3.LUT R3, R3, R6, RZ, 0xc0, !PT ;  /* 0x0000000603037212 */ /* 0x000fca00078ec0ff */
[----:B------:R-:W-:-:S05]  /*0a10*/  IMAD.IADD R3, R8, 0x1, R3 ;  /* 0x0000000108037824 */ /* 0x000fca00078e0203 */
[----:B------:R-:W-:Y:S01]  /*0a20*/  LOP3.LUT R0, R3, R0, RZ, 0xfc, !PT ;  /* 0x0000000003007212 */ /* 0x000fe200078efcff */
[----:B------:R-:W-:Y:S06]  /*0a30*/  BRA `(.L_x_16) ;  /* 0x0000000000347947 */ /* 0x000fec0003800000 */
.L_x_15:
[----:B------:R-:W-:-:S04]  /*0a40*/  LOP3.LUT R0, R0, 0x80000000, RZ, 0xc0, !PT ;  /* 0x8000000000007812 */ /* 0x000fc800078ec0ff */
[----:B------:R-:W-:Y:S01]  /*0a50*/  LOP3.LUT R0, R0, 0x7f800000, RZ, 0xfc, !PT ;  /* 0x7f80000000007812 */ /* 0x000fe200078efcff */
[----:B------:R-:W-:Y:S06]  /*0a60*/  BRA `(.L_x_16) ;  /* 0x0000000000287947 */ /* 0x000fec0003800000 */
.L_x_14:
[----:B------:R-:W-:Y:S01]  /*0a70*/  IMAD R0, R6, 0x800000, R0 ;  /* 0x0080000006007824 */ /* 0x000fe200078e0200 */
[----:B------:R-:W-:Y:S06]  /*0a80*/  BRA `(.L_x_16) ;  /* 0x0000000000207947 */ /* 0x000fec0003800000 */
.L_x_13:
[----:B------:R-:W-:-:S04]  /*0a90*/  LOP3.LUT R0, R8, 0x80000000, R7, 0x48, !PT ;  /* 0x8000000008007812 */ /* 0x000fc800078e4807 */
[----:B------:R-:W-:Y:S01]  /*0aa0*/  LOP3.LUT R0, R0, 0x7f800000, RZ, 0xfc, !PT ;  /* 0x7f80000000007812 */ /* 0x000fe200078efcff */
[----:B------:R-:W-:Y:S06]  /*0ab0*/  BRA `(.L_x_16) ;  /* 0x0000000000147947 */ /* 0x000fec0003800000 */
.L_x_12:
[----:B------:R-:W-:Y:S01]  /*0ac0*/  LOP3.LUT R0, R8, 0x80000000, R7, 0x48, !PT ;  /* 0x8000000008007812 */ /* 0x000fe200078e4807 */
[----:B------:R-:W-:Y:S06]  /*0ad0*/  BRA `(.L_x_16) ;  /* 0x00000000000c7947 */ /* 0x000fec0003800000 */
.L_x_11:
[----:B------:R-:W0:Y:S01]  /*0ae0*/  MUFU.RSQ R0, -QNAN ;  /* 0xffc0000000007908 */ /* 0x000e220000001400 */
[----:B------:R-:W-:Y:S05]  /*0af0*/  BRA `(.L_x_16) ;  /* 0x0000000000047947 */ /* 0x000fea0003800000 */
.L_x_10:
[----:B------:R-:W-:-:S07]  /*0b00*/  FADD.FTZ R0, R0, R3 ;  /* 0x0000000300007221 */ /* 0x000fce0000010000 */
.L_x_16:
[----:B------:R-:W-:-:S04]  /*0b10*/  IMAD.MOV.U32 R5, RZ, RZ, 0x0 ;  /* 0x00000000ff057424 */ /* 0x000fc800078e00ff */
[----:B0-----:R-:W-:Y:S05]  /*0b20*/  RET.REL.NODEC R4 `(_Z12patternMatchPcS_PiS0_ii) ;  /* 0xfffffff404347950 */ /* 0x001fea0003c3ffff */
.L_x_17:
[----:B------:R-:W-:-:S00]  /*0b30*/  BRA `(.L_x_17) ;  /* 0xfffffffc00fc7947 */ /* 0x000fc0000383ffff */
[----:B------:R-:W-:-:S00]  /*0b40*/  NOP ;  /* 0x0000000000007918 */ /* 0x000fc00000000000 */
        /* <DEDUP_REMOVED lines=11> */
.L_x_18:


//--------------------- .nv.shared.reserved.0     --------------------------
	.section	.nv.shared.reserved.0,"aw",@nobits
	.weak		__nv_reservedSMEM_offset_0_alias
	.size		__nv_reservedSMEM_offset_0_alias, 0, 64
	.other		__nv_reservedSMEM_offset_0_alias,@"STO_CUDA_RESERVED_SHARED STV_DEFAULT"
__nv_reservedSMEM_offset_0_alias:
	.zero		0
	.zero		64


//--------------------- .nv.global                --------------------------
	.section	.nv.global,"aw",@nobits
	.align	4
.nv.global:
	.type		match,@object
	.size		match,(.L_0 - match)
	.other		match,@"STV_DEFAULT STO_CUDA_MANAGED"
match:
	.zero		4
.L_0:


//--------------------- .nv.constant0._Z12patternMatchPcS_PiS0_ii --------------------------
	.section	.nv.constant0._Z12patternMatchPcS_PiS0_ii,"a",@progbits
	.sectionflags	@""
	.align	4
.nv.constant0._Z12patternMatchPcS_PiS0_ii:
	.zero		936


//--------------------- SYMBOLS --------------------------

	.type		.nv.reservedSmem.offset0,@object
	.size		.nv.reservedSmem.offset0,0x4
